//
// Generated by NVIDIA NVVM Compiler
//
// Compiler Build ID: CL-36424714
// Cuda compilation tools, release 13.0, V13.0.88
// Based on NVVM 20.0.0
//

.version 9.0
.target sm_100
.address_size 64

	// .globl	_Z20MatrixTransferKernelP4int4iPy
.extern .shared .align 16 .b8 sharedMem[];

.visible .entry _Z20MatrixTransferKernelP4int4iPy(
	.param .u64 .ptr .align 1 _Z20MatrixTransferKernelP4int4iPy_param_0,
	.param .u32 _Z20MatrixTransferKernelP4int4iPy_param_1,
	.param .u64 .ptr .align 1 _Z20MatrixTransferKernelP4int4iPy_param_2
)
{
	.local .align 16 .b8 	__local_depot0[16];
	.reg .b64 	%SP;
	.reg .b64 	%SPL;
	.reg .pred 	%p<9>;
	.reg .b32 	%r<75>;
	.reg .b64 	%rd<28>;

	mov.u64 	%SPL, __local_depot0;
	ld.param.u64 	%rd7, [_Z20MatrixTransferKernelP4int4iPy_param_0];
	ld.param.u32 	%r24, [_Z20MatrixTransferKernelP4int4iPy_param_1];
	ld.param.u64 	%rd6, [_Z20MatrixTransferKernelP4int4iPy_param_2];
	cvta.to.global.u64 	%rd1, %rd7;
	add.u64 	%rd2, %SPL, 0;
	mov.u32 	%r25, sharedMem;
	cvt.u64.u32 	%rd9, %r25;
	cvta.shared.u64 	%rd10, %rd9;
	add.s64 	%rd11, %rd10, 16384;
	st.local.v2.u64 	[%rd2], {%rd10, %rd11};
	bar.sync 	0;
	mov.u32 	%r26, %ctaid.y;
	shl.b32 	%r1, %r26, 7;
	mov.u32 	%r2, %tid.x;
	and.b32  	%r3, %r2, 7;
	shr.s32 	%r27, %r24, 31;
	shr.u32 	%r28, %r27, 29;
	add.s32 	%r29, %r24, %r28;
	shr.s32 	%r4, %r29, 3;
	mov.u32 	%r30, %ntid.x;
	shr.u32 	%r5, %r30, 3;
	shr.u32 	%r6, %r2, 3;
	mov.u32 	%r68, %r6;
$L__BB0_1:
	add.s32 	%r32, %r68, %r1;
	mad.lo.s32 	%r33, %r32, %r4, %r3;
	xor.b32  	%r34, %r68, %r2;
	mul.wide.s32 	%rd13, %r33, 16;
	add.s64 	%rd12, %rd1, %rd13;
	shl.b32 	%r35, %r34, 4;
	and.b32  	%r36, %r35, 112;
	shl.b32 	%r37, %r68, 7;
	or.b32  	%r38, %r37, %r36;
	add.s32 	%r31, %r25, %r38;
	// begin inline asm
	cp.async.cg.shared.global [%r31], [%rd12], 16, 16;
	// end inline asm
	add.s32 	%r68, %r68, %r5;
	setp.lt.u32 	%p2, %r68, 128;
	@%p2 bra 	$L__BB0_1;
	// begin inline asm
	cp.async.commit_group;
	// end inline asm
	cvt.u64.u32 	%rd16, %r3;
	mov.u32 	%r69, %r6;
$L__BB0_3:
	add.s32 	%r41, %r69, %r1;
	mul.lo.s32 	%r42, %r41, %r4;
	xor.b32  	%r43, %r69, %r2;
	cvt.s64.s32 	%rd15, %r42;
	add.s64 	%rd17, %rd16, %rd15;
	shl.b64 	%rd18, %rd17, 4;
	add.s64 	%rd19, %rd1, %rd18;
	add.s64 	%rd14, %rd19, 128;
	shl.b32 	%r44, %r43, 4;
	and.b32  	%r45, %r44, 112;
	shl.b32 	%r46, %r69, 7;
	or.b32  	%r47, %r46, %r45;
	add.s32 	%r49, %r25, %r47;
	add.s32 	%r40, %r49, 16384;
	// begin inline asm
	cp.async.cg.shared.global [%r40], [%rd14], 16, 16;
	// end inline asm
	add.s32 	%r69, %r69, %r5;
	setp.lt.u32 	%p3, %r69, 128;
	@%p3 bra 	$L__BB0_3;
	// begin inline asm
	cp.async.commit_group;
	// end inline asm
	setp.gt.s32 	%p4, %r24, 0;
	@%p4 bra 	$L__BB0_5;
	bra.uni 	$L__BB0_14;
$L__BB0_5:
	shr.u32 	%r7, %r24, 3;
	mov.b32 	%r74, 128;
	mov.b32 	%r70, 0;
	mov.u32 	%r71, %r70;
$L__BB0_6:
	// begin inline asm
	cp.async.wait_group 1;
	// end inline asm
	bar.sync 	0;
	bar.sync 	0;
	setp.ge.s32 	%p5, %r74, %r24;
	@%p5 bra 	$L__BB0_13;
	mul.wide.u32 	%rd20, %r71, 8;
	add.s64 	%rd21, %rd2, %rd20;
	ld.local.u64 	%rd3, [%rd21];
	shr.s32 	%r52, %r74, 31;
	shr.u32 	%r53, %r52, 29;
	add.s32 	%r54, %r74, %r53;
	shr.s32 	%r55, %r54, 3;
	add.s32 	%r15, %r55, %r3;
	cvta.to.shared.u64 	%rd22, %rd3;
	cvt.u32.u64 	%r16, %rd22;
	isspacep.shared	%p1, %rd3;
	not.pred 	%p6, %p1;
	mov.u32 	%r73, %r6;
$L__BB0_8:
	add.s32 	%r56, %r73, %r1;
	mad.lo.s32 	%r57, %r56, %r7, %r15;
	xor.b32  	%r58, %r73, %r2;
	and.b32  	%r59, %r58, 7;
	shl.b32 	%r60, %r73, 3;
	or.b32  	%r18, %r59, %r60;
	mul.wide.u32 	%rd23, %r18, 16;
	add.s64 	%rd4, %rd3, %rd23;
	mul.wide.s32 	%rd24, %r57, 16;
	add.s64 	%rd5, %rd1, %rd24;
	@%p6 bra 	$L__BB0_10;
	shl.b32 	%r66, %r18, 4;
	add.s32 	%r65, %r16, %r66;
	// begin inline asm
	cp.async.cg.shared.global [%r65], [%rd5], 16, 16;
	// end inline asm
	bra.uni 	$L__BB0_11;
$L__BB0_10:
	ld.global.v4.b32 	{%r61, %r62, %r63, %r64}, [%rd5];
	st.v4.b32 	[%rd4], {%r61, %r62, %r63, %r64};
$L__BB0_11:
	add.s32 	%r73, %r73, %r5;
	setp.lt.u32 	%p7, %r73, 128;
	@%p7 bra 	$L__BB0_8;
	add.s32 	%r74, %r74, 64;
$L__BB0_13:
	// begin inline asm
	cp.async.commit_group;
	// end inline asm
	not.b32 	%r67, %r71;
	and.b32  	%r71, %r67, 1;
	add.s32 	%r70, %r70, 64;
	setp.lt.s32 	%p8, %r70, %r24;
	@%p8 bra 	$L__BB0_6;
$L__BB0_14:
	cvta.to.global.u64 	%rd26, %rd6;
	atom.global.or.b64 	%rd27, [%rd26], 0;
	ret;

}


// ===== COMPILED SASS (sm_100) =====

	.target	sm_100

	.elftype	@"ET_EXEC"


//--------------------- .note.nv.tkinfo           --------------------------
	.section	.note.nv.tkinfo,"",@"SHT_NOTE"
	.sectionflags	@"SHF_NOTE_NV_TKINFO"
	.tkinfo
        /*0018*/ 	.word	0x00000002
        /*0030*/ 	.string	""
        /*0030*/ 	.string	"ptxas"
        /*0030*/ 	.string	"Cuda compilation tools, release 13.0, V13.0.88"
        /*0030*/ 	.string	"Build cuda_13.0.r13.0/compiler.36424714_0"
        /*0030*/ 	.string	"-arch sm_100 -m 64 "



//--------------------- .note.nv.cuinfo           --------------------------
	.section	.note.nv.cuinfo,"",@"SHT_NOTE"
	.sectionflags	@"SHF_NOTE_NV_CUINFO"
        /*0018*/ 	.short	0x0002
        /*001a*/ 	.short	0x0064
        /*001c*/ 	.short	0x0082
	.zero		2


//--------------------- .nv.info                  --------------------------
	.section	.nv.info,"",@"SHT_CUDA_INFO"
	.align	4


	//----- nvinfo : EIATTR_REGCOUNT
	.align		4
        /*0000*/ 	.byte	0x04, 0x2f
        /*0002*/ 	.short	(.L_1 - .L_0)
	.align		4
.L_0:
        /*0004*/ 	.word	index@(_Z20MatrixTransferKernelP4int4iPy)
        /*0008*/ 	.word	0x0000001c


	//----- nvinfo : EIATTR_FRAME_SIZE
	.align		4
.L_1:
        /*000c*/ 	.byte	0x04, 0x11
        /*000e*/ 	.short	(.L_3 - .L_2)
	.align		4
.L_2:
        /*0010*/ 	.word	index@(_Z20MatrixTransferKernelP4int4iPy)
        /*0014*/ 	.word	0x00000010


	//----- nvinfo : EIATTR_MIN_STACK_SIZE
	.align		4
.L_3:
        /*0018*/ 	.byte	0x04, 0x12
        /*001a*/ 	.short	(.L_5 - .L_4)
	.align		4
.L_4:
        /*001c*/ 	.word	index@(_Z20MatrixTransferKernelP4int4iPy)
        /*0020*/ 	.word	0x00000010
.L_5:


//--------------------- .nv.compat                --------------------------
	.section	.nv.compat,"",@"SHT_CUDA_COMPAT_INFO"
	.align	4
        /*0000*/ 	.byte	0x02, 0x09, 0x00, 0x00, 0x02, 0x02, 0x01, 0x00, 0x02, 0x05, 0x05, 0x00, 0x03, 0x07, 0x01, 0x01
        /*0010*/ 	.byte	0x02, 0x03, 0x00, 0x00, 0x02, 0x06, 0x01, 0x00, 0x04, 0x0b, 0x08, 0x00, 0x09, 0x00, 0x00, 0x00
        /*0020*/ 	.byte	0x00, 0x00, 0x00, 0x00


//--------------------- .nv.info._Z20MatrixTransferKernelP4int4iPy --------------------------
	.section	.nv.info._Z20MatrixTransferKernelP4int4iPy,"",@"SHT_CUDA_INFO"
	.sectionflags	@""
	.align	4


	//----- nvinfo : EIATTR_CUDA_API_VERSION
	.align		4
        /*0000*/ 	.byte	0x04, 0x37
        /*0002*/ 	.short	(.L_7 - .L_6)
.L_6:
        /*0004*/ 	.word	0x00000082


	//----- nvinfo : EIATTR_KPARAM_INFO
	.align		4
.L_7:
        /*0008*/ 	.byte	0x04, 0x17
        /*000a*/ 	.short	(.L_9 - .L_8)
.L_8:
        /*000c*/ 	.word	0x00000000
        /*0010*/ 	.short	0x0002
        /*0012*/ 	.short	0x0010
        /*0014*/ 	.byte	0x00, 0xf5, 0x21, 0x00


	//----- nvinfo : EIATTR_KPARAM_INFO
	.align		4
.L_9:
        /*0018*/ 	.byte	0x04, 0x17
        /*001a*/ 	.short	(.L_11 - .L_10)
.L_10:
        /*001c*/ 	.word	0x00000000
        /*0020*/ 	.short	0x0001
        /*0022*/ 	.short	0x0008
        /*0024*/ 	.byte	0x00, 0xf0, 0x11, 0x00


	//----- nvinfo : EIATTR_KPARAM_INFO
	.align		4
.L_11:
        /*0028*/ 	.byte	0x04, 0x17
        /*002a*/ 	.short	(.L_13 - .L_12)
.L_12:
        /*002c*/ 	.word	0x00000000
        /*0030*/ 	.short	0x0000
        /*0032*/ 	.short	0x0000
        /*0034*/ 	.byte	0x00, 0xf5, 0x21, 0x00


	//----- nvinfo : EIATTR_SPARSE_MMA_MASK
	.align		4
.L_13:
        /*0038*/ 	.byte	0x03, 0x50
        /*003a*/ 	.short	0x0000


	//----- nvinfo : EIATTR_MAXREG_COUNT
	.align		4
        /*003c*/ 	.byte	0x03, 0x1b
        /*003e*/ 	.short	0x00ff


	//----- nvinfo : EIATTR_NUM_BARRIERS
	.align		4
        /*0040*/ 	.byte	0x02, 0x4c
        /*0042*/ 	.byte	0x01
	.zero		1


	//----- nvinfo : EIATTR_MERCURY_ISA_VERSION
	.align		4
        /*0044*/ 	.byte	0x03, 0x5f
        /*0046*/ 	.short	0x0101


	//----- nvinfo : EIATTR_VRC_CTA_INIT_COUNT
	.align		4
        /*0048*/ 	.byte	0x02, 0x4a
	.zero		1
	.zero		1


	//----- nvinfo : EIATTR_EXIT_INSTR_OFFSETS
	.align		4
        /*004c*/ 	.byte	0x04, 0x1c
        /*004e*/ 	.short	(.L_15 - .L_14)


	//   ....[0]....
.L_14:
        /*0050*/ 	.word	0x00000700


	//----- nvinfo : EIATTR_CRS_STACK_SIZE
	.align		4
.L_15:
        /*0054*/ 	.byte	0x04, 0x1e
        /*0056*/ 	.short	(.L_17 - .L_16)
.L_16:
        /*0058*/ 	.word	0x00000000


	//----- nvinfo : EIATTR_CBANK_PARAM_SIZE
	.align		4
.L_17:
        /*005c*/ 	.byte	0x03, 0x19
        /*005e*/ 	.short	0x0018


	//----- nvinfo : EIATTR_PARAM_CBANK
	.align		4
        /*0060*/ 	.byte	0x04, 0x0a
        /*0062*/ 	.short	(.L_19 - .L_18)
	.align		4
.L_18:
        /*0064*/ 	.word	index@(.nv.constant0._Z20MatrixTransferKernelP4int4iPy)
        /*0068*/ 	.short	0x0380
        /*006a*/ 	.short	0x0018


	//----- nvinfo : EIATTR_SW_WAR
	.align		4
.L_19:
        /*006c*/ 	.byte	0x04, 0x36
        /*006e*/ 	.short	(.L_21 - .L_20)
.L_20:
        /*0070*/ 	.word	0x00000008
.L_21:


//--------------------- .nv.callgraph             --------------------------
	.section	.nv.callgraph,"",@"SHT_CUDA_CALLGRAPH"
	.align	4
	.sectionentsize	8
	.align		4
        /*0000*/ 	.word	0x00000000
	.align		4
        /*0004*/ 	.word	0xffffffff
	.align		4
        /*0008*/ 	.word	0x00000000
	.align		4
        /*000c*/ 	.word	0xfffffffe
	.align		4
        /*0010*/ 	.word	0x00000000
	.align		4
        /*0014*/ 	.word	0xfffffffd
	.align		4
        /*0018*/ 	.word	0x00000000
	.align		4
        /*001c*/ 	.word	0xfffffffc


//--------------------- .text._Z20MatrixTransferKernelP4int4iPy --------------------------
	.section	.text._Z20MatrixTransferKernelP4int4iPy,"ax",@progbits
	.align	128
        .global         _Z20MatrixTransferKernelP4int4iPy
        .type           _Z20MatrixTransferKernelP4int4iPy,@function
        .size           _Z20MatrixTransferKernelP4int4iPy,(.L_x_10 - _Z20MatrixTransferKernelP4int4iPy)
        .other          _Z20MatrixTransferKernelP4int4iPy,@"STO_CUDA_ENTRY STV_DEFAULT"
_Z20MatrixTransferKernelP4int4iPy:
.text._Z20MatrixTransferKernelP4int4iPy:
[----:B------:R-:W1:Y:S01]  /*0000*/  LDC R1, c[0x0][0x37c] ;  /* 0x0000df00ff017b82 */ /* 0x000e620000000800 */
[----:B------:R-:W2:Y:S01]  /*0010*/  S2R R0, SR_CgaCtaId ;  /* 0x0000000000007919 */ /* 0x000ea20000008800 */
[----:B------:R-:W-:Y:S01]  /*0020*/  MOV R13, 0x400 ;  /* 0x00000400000d7802 */ /* 0x000fe20000000f00 */
[----:B------:R-:W3:Y:S05]  /*0030*/  LDCU UR8, c[0x0][0x388] ;  /* 0x00007100ff0877ac */ /* 0x000eea0008000800 */
[----:B------:R-:W4:Y:S01]  /*0040*/  LDC.64 R6, c[0x0][0x380] ;  /* 0x0000e000ff067b82 */ /* 0x000f220000000a00 */
[----:B------:R-:W5:Y:S01]  /*0050*/  S2R R2, SR_SWINHI ;  /* 0x0000000000027919 */ /* 0x000f620000002f00 */
[----:B-1----:R-:W-:Y:S01]  /*0060*/  VIADD R1, R1, 0xfffffff0 ;  /* 0xfffffff001017836 */ /* 0x002fe20000000000 */
[----:B------:R-:W-:Y:S01]  /*0070*/  BSSY.RECONVERGENT B0, `(.L_x_0) ;  /* 0x0000022000007945 */ /* 0x000fe20003800200 */
[----:B------:R-:W1:Y:S01]  /*0080*/  LDCU.64 UR6, c[0x0][0x358] ;  /* 0x00006b00ff0677ac */ /* 0x000e620008000a00 */
[----:B------:R-:W4:Y:S01]  /*0090*/  S2R R5, SR_TID.X ;  /* 0x0000000000057919 */ /* 0x000f220000002100 */
[----:B------:R-:W-:Y:S01]  /*00a0*/  IMAD.MOV.U32 R4, RZ, RZ, R1 ;  /* 0x000000ffff047224 */ /* 0x000fe200078e0001 */
[----:B------:R-:W1:Y:S01]  /*00b0*/  S2R R12, SR_CTAID.Y ;  /* 0x00000000000c7919 */ /* 0x000e620000002600 */
[----:B---3--:R-:W-:-:S04]  /*00c0*/  USHF.R.S32.HI UR4, URZ, 0x1f, UR8 ;  /* 0x0000001fff047899 */ /* 0x008fc80008011408 */
[----:B------:R-:W-:-:S04]  /*00d0*/  ULEA.HI UR4, UR4, UR8, URZ, 0x3 ;  /* 0x0000000804047291 */ /* 0x000fc8000f8f18ff */
[----:B------:R-:W-:Y:S01]  /*00e0*/  USHF.R.S32.HI UR4, URZ, 0x3, UR4 ;  /* 0x00000003ff047899 */ /* 0x000fe20008011404 */
[----:B--2---:R-:W-:Y:S02]  /*00f0*/  LEA R13, R0, R13, 0x18 ;  /* 0x0000000d000d7211 */ /* 0x004fe400078ec0ff */
[----:B------:R-:W2:Y:S02]  /*0100*/  LDC R0, c[0x0][0x360] ;  /* 0x0000d800ff007b82 */ /* 0x000ea40000000800 */
[----:B------:R-:W-:Y:S02]  /*0110*/  MOV R8, R13 ;  /* 0x0000000d00087202 */ /* 0x000fe40000000f00 */
[----:B-----5:R-:W-:-:S04]  /*0120*/  MOV R9, R2 ;  /* 0x0000000200097202 */ /* 0x020fc80000000f00 */
[----:B------:R-:W-:Y:S01]  /*0130*/  BAR.SYNC.DEFER_BLOCKING 0x0 ;  /* 0x0000000000007b1d */ /* 0x000fe20000010000 */
[----:B------:R-:W-:Y:S02]  /*0140*/  IADD3 R10, P0, PT, R8, 0x4000, RZ ;  /* 0x00004000080a7810 */ /* 0x000fe40007f1e0ff */
[----:B----4-:R-:W-:Y:S02]  /*0150*/  SHF.R.U32.HI R2, RZ, 0x3, R5 ;  /* 0x00000003ff027819 */ /* 0x010fe40000011605 */
[----:B------:R-:W-:Y:S01]  /*0160*/  LOP3.LUT R3, R5, 0x7, RZ, 0xc0, !PT ;  /* 0x0000000705037812 */ /* 0x000fe200078ec0ff */
[----:B------:R-:W-:-:S05]  /*0170*/  IMAD.X R11, RZ, RZ, R9, P0 ;  /* 0x000000ffff0b7224 */ /* 0x000fca00000e0609 */
[----:B------:R3:W-:Y:S02]  /*0180*/  STL.128 [R1], R8 ;  /* 0x0000000801007387 */ /* 0x0007e40000100c00 */
[----:B-1-3--:R-:W-:-:S07]  /*0190*/  IMAD.MOV.U32 R11, RZ, RZ, R2 ;  /* 0x000000ffff0b7224 */ /* 0x00afce00078e0002 */
.L_x_1:
[----:B-1----:R-:W-:-:S05]  /*01a0*/  LOP3.LUT R8, R11, R5, RZ, 0x3c, !PT ;  /* 0x000000050b087212 */ /* 0x002fca00078e3cff */
[----:B------:R-:W-:Y:S02]  /*01b0*/  IMAD.SHL.U32 R9, R8, 0x10, RZ ;  /* 0x0000001008097824 */ /* 0x000fe400078e00ff */
[----:B------:R-:W-:-:S03]  /*01c0*/  IMAD R8, R12, 0x80, R11 ;  /* 0x000000800c087824 */ /* 0x000fc600078e020b */
[----:B------:R-:W-:Y:S01]  /*01d0*/  LOP3.LUT R10, R9, 0x70, RZ, 0xc0, !PT ;  /* 0x00000070090a7812 */ /* 0x000fe200078ec0ff */
[----:B------:R-:W-:-:S04]  /*01e0*/  IMAD R9, R8, UR4, R3 ;  /* 0x0000000408097c24 */ /* 0x000fc8000f8e0203 */
[----:B------:R-:W-:Y:S01]  /*01f0*/  IMAD R10, R11, 0x80, R10 ;  /* 0x000000800b0a7824 */ /* 0x000fe200078e020a */
[----:B--2---:R-:W-:Y:S01]  /*0200*/  LEA.HI R11, R0, R11, RZ, 0x1d ;  /* 0x0000000b000b7211 */ /* 0x004fe200078fe8ff */
[----:B------:R-:W-:-:S03]  /*0210*/  IMAD.WIDE R8, R9, 0x10, R6 ;  /* 0x0000001009087825 */ /* 0x000fc600078e0206 */
[----:B------:R-:W-:Y:S01]  /*0220*/  ISETP.GE.U32.AND P0, PT, R11, 0x80, PT ;  /* 0x000000800b00780c */ /* 0x000fe20003f06070 */
[----:B------:R-:W-:-:S05]  /*0230*/  IMAD.IADD R15, R13, 0x1, R10 ;  /* 0x000000010d0f7824 */ /* 0x000fca00078e020a */
[----:B------:R-:W-:Y:S01]  /*0240*/  @!PT LDS RZ, [RZ] ;  /* 0x00000000fffff984 */ /* 0x000fe20000000800 */
[----:B------:R-:W-:Y:S01]  /*0250*/  @!PT LDS RZ, [RZ] ;  /* 0x00000000fffff984 */ /* 0x000fe20000000800 */
[----:B------:R-:W-:Y:S01]  /*0260*/  @!PT LDS RZ, [RZ] ;  /* 0x00000000fffff984 */ /* 0x000fe20000000800 */
[----:B------:R1:W-:Y:S07]  /*0270*/  LDGSTS.E.BYPASS.128 [R15], desc[UR6][R8.64] ;  /* 0x00000000080f7fae */ /* 0x0003ee000b981806 */
[----:B------:R-:W-:Y:S05]  /*0280*/  @!P0 BRA `(.L_x_1) ;  /* 0xfffffffc00c48947 */ /* 0x000fea000383ffff */
[----:B------:R-:W-:Y:S05]  /*0290*/  BSYNC.RECONVERGENT B0 ;  /* 0x0000000000007941 */ /* 0x000fea0003800200 */
.L_x_0:
[----:B------:R-:W0:Y:S01]  /*02a0*/  LDGDEPBAR ;  /* 0x00000000000079af */ /* 0x000e220000000000 */
[----:B------:R-:W-:Y:S01]  /*02b0*/  BSSY.RECONVERGENT B0, `(.L_x_2) ;  /* 0x0000015000007945 */ /* 0x000fe20003800200 */
[----:B-1----:R-:W-:Y:S01]  /*02c0*/  IMAD.MOV.U32 R9, RZ, RZ, R2 ;  /* 0x000000ffff097224 */ /* 0x002fe200078e0002 */
[----:B------:R-:W1:Y:S06]  /*02d0*/  LDCU.64 UR10, c[0x0][0x380] ;  /* 0x00007000ff0a77ac */ /* 0x000e6c0008000a00 */
.L_x_3:
[----:B--2---:R-:W-:Y:S01]  /*02e0*/  LOP3.LUT R7, R9, R5, RZ, 0x3c, !PT ;  /* 0x0000000509077212 */ /* 0x004fe200078e3cff */
[----:B------:R-:W-:-:S04]  /*02f0*/  IMAD R6, R12, 0x80, R9 ;  /* 0x000000800c067824 */ /* 0x000fc800078e0209 */
[----:B------:R-:W-:Y:S02]  /*0300*/  IMAD R6, R6, UR4, RZ ;  /* 0x0000000406067c24 */ /* 0x000fe4000f8e02ff */
[----:B------:R-:W-:-:S03]  /*0310*/  IMAD.SHL.U32 R7, R7, 0x10, RZ ;  /* 0x0000001007077824 */ /* 0x000fc600078e00ff */
[----:B------:R-:W-:Y:S02]  /*0320*/  IADD3 R10, P0, PT, R3, R6, RZ ;  /* 0x00000006030a7210 */ /* 0x000fe40007f1e0ff */
[----:B------:R-:W-:Y:S02]  /*0330*/  LOP3.LUT R8, R7, 0x70, RZ, 0xc0, !PT ;  /* 0x0000007007087812 */ /* 0x000fe400078ec0ff */
[----:B------:R-:W-:Y:S02]  /*0340*/  LEA.HI.X.SX32 R7, R6, RZ, 0x1, P0 ;  /* 0x000000ff06077211 */ /* 0x000fe400000f0eff */
[----:B-1----:R-:W-:Y:S01]  /*0350*/  LEA R6, P0, R10, UR10, 0x4 ;  /* 0x0000000a0a067c11 */ /* 0x002fe2000f8020ff */
[----:B------:R-:W-:Y:S01]  /*0360*/  IMAD R8, R9, 0x80, R8 ;  /* 0x0000008009087824 */ /* 0x000fe200078e0208 */
[----:B------:R-:W-:Y:S02]  /*0370*/  LEA.HI R9, R0, R9, RZ, 0x1d ;  /* 0x0000000900097211 */ /* 0x000fe400078fe8ff */
[----:B------:R-:W-:Y:S01]  /*0380*/  LEA.HI.X R7, R10, UR11, R7, 0x4, P0 ;  /* 0x0000000b0a077c11 */ /* 0x000fe200080f2407 */
[----:B------:R-:W-:Y:S01]  /*0390*/  IMAD.IADD R11, R13, 0x1, R8 ;  /* 0x000000010d0b7824 */ /* 0x000fe200078e0208 */
[----:B------:R-:W-:-:S04]  /*03a0*/  ISETP.GE.U32.AND P0, PT, R9, 0x80, PT ;  /* 0x000000800900780c */ /* 0x000fc80003f06070 */
[----:B------:R-:W-:Y:S01]  /*03b0*/  @!PT LDS RZ, [RZ] ;  /* 0x00000000fffff984 */ /* 0x000fe20000000800 */
[----:B------:R-:W-:Y:S01]  /*03c0*/  @!PT LDS RZ, [RZ] ;  /* 0x00000000fffff984 */ /* 0x000fe20000000800 */
[----:B------:R-:W-:Y:S01]  /*03d0*/  @!PT LDS RZ, [RZ] ;  /* 0x00000000fffff984 */ /* 0x000fe20000000800 */
[----:B------:R2:W-:Y:S09]  /*03e0*/  LDGSTS.E.BYPASS.128 [R11+0x4000], desc[UR6][R6.64+0x80] ;  /* 0x04000080060b7fae */ /* 0x0005f2000b981806 */
[----:B------:R-:W-:Y:S05]  /*03f0*/  @!P0 BRA `(.L_x_3) ;  /* 0xfffffffc00b88947 */ /* 0x000fea000383ffff */
[----:B------:R-:W-:Y:S05]  /*0400*/  BSYNC.RECONVERGENT B0 ;  /* 0x0000000000007941 */ /* 0x000fea0003800200 */
.L_x_2:
[----:B------:R-:W0:Y:S01]  /*0410*/  LDGDEPBAR ;  /* 0x00000000000079af */ /* 0x000e220000000000 */
[----:B------:R-:W-:-:S09]  /*0420*/  UISETP.GT.AND UP0, UPT, UR8, URZ, UPT ;  /* 0x000000ff0800728c */ /* 0x000fd2000bf04270 */
[----:B------:R-:W-:Y:S05]  /*0430*/  BRA.U !UP0, `(.L_x_4) ;  /* 0x0000000108a87547 */ /* 0x000fea000b800000 */
[----:B------:R-:W-:Y:S01]  /*0440*/  IMAD.MOV.U32 R20, RZ, RZ, 0x80 ;  /* 0x00000080ff147424 */ /* 0x000fe200078e00ff */
[----:B------:R-:W-:Y:S01]  /*0450*/  USHF.R.U32.HI UR5, URZ, 0x3, UR8 ;  /* 0x00000003ff057899 */ /* 0x000fe20008011608 */
[----:B------:R-:W-:Y:S01]  /*0460*/  IMAD.MOV.U32 R13, RZ, RZ, RZ ;  /* 0x000000ffff0d7224 */ /* 0x000fe200078e00ff */
[----:B------:R-:W-:-:S10]  /*0470*/  UMOV UR4, URZ ;  /* 0x000000ff00047c82 */ /* 0x000fd40008000000 */
.L_x_8:
[----:B-1----:R-:W1:Y:S01]  /*0480*/  LDCU UR9, c[0x0][0x388] ;  /* 0x00007100ff0977ac */ /* 0x002e620008000800 */
[----:B------:R-:W-:-:S04]  /*0490*/  DEPBAR.LE SB0, 0x1 ;  /* 0x000080400000791a */ /* 0x000fc80000000000 */
[----:B------:R-:W-:Y:S01]  /*04a0*/  UIADD3 UR4, UPT, UPT, UR4, 0x40, URZ ;  /* 0x0000004004047890 */ /* 0x000fe2000fffe0ff */
[----:B------:R-:W-:Y:S08]  /*04b0*/  BAR.SYNC.DEFER_BLOCKING 0x0 ;  /* 0x0000000000007b1d */ /* 0x000ff00000010000 */
[----:B------:R-:W-:Y:S01]  /*04c0*/  BAR.SYNC.DEFER_BLOCKING 0x0 ;  /* 0x0000000000007b1d */ /* 0x000fe20000010000 */
[----:B-1----:R-:W-:Y:S01]  /*04d0*/  ISETP.GE.AND P0, PT, R20, UR9, PT ;  /* 0x0000000914007c0c */ /* 0x002fe2000bf06270 */
[----:B------:R-:W-:-:S12]  /*04e0*/  UISETP.GE.AND UP0, UPT, UR4, UR9, UPT ;  /* 0x000000090400728c */ /* 0x000fd8000bf06270 */
[----:B------:R-:W-:Y:S05]  /*04f0*/  @P0 BRA `(.L_x_5) ;  /* 0x00000000006c0947 */ /* 0x000fea0003800000 */
[----:B--2---:R-:W-:Y:S01]  /*0500*/  IMAD R6, R13, 0x8, R4 ;  /* 0x000000080d067824 */ /* 0x004fe200078e0204 */
[----:B------:R-:W1:Y:S05]  /*0510*/  LDC.64 R14, c[0x0][0x380] ;  /* 0x0000e000ff0e7b82 */ /* 0x000e6a0000000a00 */
[----:B------:R-:W2:Y:S01]  /*0520*/  LDL.64 R6, [R6] ;  /* 0x0000000006067983 */ /* 0x000ea20000100a00 */
[----:B------:R-:W-:Y:S01]  /*0530*/  SHF.R.S32.HI R9, RZ, 0x1f, R20 ;  /* 0x0000001fff097819 */ /* 0x000fe20000011414 */
[----:B------:R-:W-:Y:S01]  /*0540*/  BSSY.RECONVERGENT B0, `(.L_x_6) ;  /* 0x0000015000007945 */ /* 0x000fe20003800200 */
[----:B------:R-:W-:Y:S02]  /*0550*/  IMAD.MOV.U32 R21, RZ, RZ, R2 ;  /* 0x000000ffff157224 */ /* 0x000fe400078e0002 */
[----:B------:R-:W-:-:S04]  /*0560*/  LEA.HI R8, R9, R20, RZ, 0x3 ;  /* 0x0000001409087211 */ /* 0x000fc800078f18ff */
[----:B------:R-:W-:Y:S02]  /*0570*/  LEA.HI.SX32 R25, R8, R3, 0x1d ;  /* 0x0000000308197211 */ /* 0x000fe400078feaff */
[----:B-12---:R-:W-:-:S07]  /*0580*/  MOV R22, R6 ;  /* 0x0000000600167202 */ /* 0x006fce0000000f00 */
.L_x_7:
[----:B-1----:R-:W1:Y:S01]  /*0590*/  QSPC.E.S P0, RZ, [R6] ;  /* 0x0000000006ff73aa */ /* 0x002e620000000500 */
[----:B------:R-:W-:-:S04]  /*05a0*/  IMAD R8, R12, 0x80, R21 ;  /* 0x000000800c087824 */ /* 0x000fc800078e0215 */
[----:B------:R-:W-:-:S04]  /*05b0*/  IMAD R17, R8, UR5, R25 ;  /* 0x0000000508117c24 */ /* 0x000fc8000f8e0219 */
[----:B------:R-:W-:-:S05]  /*05c0*/  IMAD.WIDE R16, R17, 0x10, R14 ;  /* 0x0000001011107825 */ /* 0x000fca00078e020e */
[----:B-1----:R-:W2:Y:S01]  /*05d0*/  @!P0 LDG.E.128 R8, desc[UR6][R16.64] ;  /* 0x0000000610088981 */ /* 0x002ea2000c1e1d00 */
[----:B------:R-:W-:-:S05]  /*05e0*/  LOP3.LUT R18, R21, 0x7, R5, 0x48, !PT ;  /* 0x0000000715127812 */ /* 0x000fca00078e4805 */
[----:B------:R-:W-:Y:S01]  /*05f0*/  IMAD R19, R21, 0x8, R18 ;  /* 0x0000000815137824 */ /* 0x000fe200078e0212 */
[----:B------:R-:W-:-:S03]  /*0600*/  LEA.HI R21, R0, R21, RZ, 0x1d ;  /* 0x0000001500157211 */ /* 0x000fc600078fe8ff */
[C---:B------:R-:W-:Y:S02]  /*0610*/  @P0 IMAD R23, R19.reuse, 0x10, R22 ;  /* 0x0000001013170824 */ /* 0x040fe400078e0216 */
[----:B------:R-:W-:-:S03]  /*0620*/  IMAD.WIDE.U32 R18, R19, 0x10, R6 ;  /* 0x0000001013127825 */ /* 0x000fc600078e0006 */
[----:B------:R-:W-:Y:S01]  /*0630*/  @!PT LDS RZ, [RZ] ;  /* 0x00000000fffff984 */ /* 0x000fe20000000800 */
[----:B------:R-:W-:Y:S01]  /*0640*/  @!PT LDS RZ, [RZ] ;  /* 0x00000000fffff984 */ /* 0x000fe20000000800 */
[----:B------:R1:W-:Y:S04]  /*0650*/  @P0 LDGSTS.E.BYPASS.128 [R23], desc[UR6][R16.64] ;  /* 0x0000000010170fae */ /* 0x0003e8000b981806 */
[----:B--2---:R1:W-:Y:S01]  /*0660*/  @!P0 ST.E.128 desc[UR6][R18.64], R8 ;  /* 0x0000000812008985 */ /* 0x0043e2000c101d06 */
[----:B------:R-:W-:-:S13]  /*0670*/  ISETP.GE.U32.AND P0, PT, R21, 0x80, PT ;  /* 0x000000801500780c */ /* 0x000fda0003f06070 */
[----:B------:R-:W-:Y:S05]  /*0680*/  @!P0 BRA `(.L_x_7) ;  /* 0xfffffffc00c08947 */ /* 0x000fea000383ffff */
[----:B------:R-:W-:Y:S05]  /*0690*/  BSYNC.RECONVERGENT B0 ;  /* 0x0000000000007941 */ /* 0x000fea0003800200 */
.L_x_6:
[----:B------:R-:W-:-:S07]  /*06a0*/  VIADD R20, R20, 0x40 ;  /* 0x0000004014147836 */ /* 0x000fce0000000000 */
.L_x_5:
[----:B------:R-:W0:Y:S01]  /*06b0*/  LDGDEPBAR ;  /* 0x00000000000079af */ /* 0x000e220000000000 */
[----:B------:R-:W-:Y:S01]  /*06c0*/  LOP3.LUT R13, R13, 0x1, RZ, 0xc, !PT ;  /* 0x000000010d0d7812 */ /* 0x000fe200078e0cff */
[----:B------:R-:W-:Y:S06]  /*06d0*/  BRA.U !UP0, `(.L_x_8) ;  /* 0xfffffffd08687547 */ /* 0x000fec000b83ffff */
.L_x_4:
[----:B------:R-:W3:Y:S02]  /*06e0*/  LDC.64 R2, c[0x0][0x390] ;  /* 0x0000e400ff027b82 */ /* 0x000ee40000000a00 */
[----:B---3--:R-:W-:Y:S01]  /*06f0*/  REDG.E.OR.64.STRONG.GPU desc[UR6][R2.64], RZ ;  /* 0x000000ff0200798e */ /* 0x008fe2000f12e506 */
[----:B------:R-:W-:Y:S05]  /*0700*/  EXIT ;  /* 0x000000000000794d */ /* 0x000fea0003800000 */
.L_x_9:
[----:B------:R-:W-:-:S00]  /*0710*/  BRA `(.L_x_9) ;  /* 0xfffffffc00fc7947 */ /* 0x000fc0000383ffff */
[----:B------:R-:W-:-:S00]  /*0720*/  NOP ;  /* 0x0000000000007918 */ /* 0x000fc00000000000 */
        /* <DEDUP_REMOVED lines=13> */
.L_x_10:


//--------------------- .nv.shared._Z20MatrixTransferKernelP4int4iPy --------------------------
	.section	.nv.shared._Z20MatrixTransferKernelP4int4iPy,"aw",@nobits
	.sectionflags	@""
	.align	16
	.zero		1024


//--------------------- .nv.shared.reserved.0     --------------------------
	.section	.nv.shared.reserved.0,"aw",@nobits
	.weak		__nv_reservedSMEM_offset_0_alias
	.size		__nv_reservedSMEM_offset_0_alias, 0, 64
	.other		__nv_reservedSMEM_offset_0_alias,@"STO_CUDA_RESERVED_SHARED STV_DEFAULT"
__nv_reservedSMEM_offset_0_alias:
	.zero		0
	.zero		64


//--------------------- .nv.constant0._Z20MatrixTransferKernelP4int4iPy --------------------------
	.section	.nv.constant0._Z20MatrixTransferKernelP4int4iPy,"a",@progbits
	.sectionflags	@""
	.align	4
.nv.constant0._Z20MatrixTransferKernelP4int4iPy:
	.zero		920


//--------------------- SYMBOLS --------------------------

	.type		.nv.reservedSmem.offset0,@object
	.size		.nv.reservedSmem.offset0,0x4
	.type		.nv.reservedSmem.cap,@object
	.size		.nv.reservedSmem.cap,0x4
